	.headerflags	@"EF_CUDA_TEXMODE_UNIFIED EF_CUDA_64BIT_ADDRESS EF_CUDA_ACCELERATORS EF_CUDA_SM90 EF_CUDA_VIRTUAL_SM(EF_CUDA_SM90)"
	.elftype	@"ET_EXEC"


//--------------------- .nv.info                  --------------------------
	.section	.nv.info,"",@"SHT_CUDA_INFO"
	.align	4


	//----- nvinfo : EIATTR_REGCOUNT
	.align		4
        /*0000*/ 	.byte	0x04, 0x2f
        /*0002*/ 	.short	(.L_3 - .L_2)
	.align		4
.L_2:
        /*0004*/ 	.word	index@(triton_poi_fused__native_batch_norm_legit_no_training_silu_1)
        /*0008*/ 	.word	0x00000013


	//----- nvinfo : EIATTR_MIN_STACK_SIZE
	.align		4
.L_3:
        /*000c*/ 	.byte	0x04, 0x12
        /*000e*/ 	.short	(.L_5 - .L_4)
	.align		4
.L_4:
        /*0010*/ 	.word	index@(triton_poi_fused__native_batch_norm_legit_no_training_silu_1)
        /*0014*/ 	.word	0x00000000


	//----- nvinfo : EIATTR_FRAME_SIZE
	.align		4
.L_5:
        /*0018*/ 	.byte	0x04, 0x11
        /*001a*/ 	.short	(.L_7 - .L_6)
	.align		4
.L_6:
        /*001c*/ 	.word	index@(triton_poi_fused__native_batch_norm_legit_no_training_silu_1)
        /*0020*/ 	.word	0x00000000


	//----- nvinfo : EIATTR_MIN_STACK_SIZE
	.align		4
.L_7:
        /*0024*/ 	.byte	0x04, 0x12
        /*0026*/ 	.short	(.L_9 - .L_8)
	.align		4
.L_8:
        /*0028*/ 	.word	index@(triton_poi_fused__native_batch_norm_legit_no_training_silu_1)
        /*002c*/ 	.word	0x00000000
.L_9:


//--------------------- .nv.info.triton_poi_fused__native_batch_norm_legit_no_training_silu_1 --------------------------
	.section	.nv.info.triton_poi_fused__native_batch_norm_legit_no_training_silu_1,"",@"SHT_CUDA_INFO"
	.sectionflags	@""
	.align	4


	//----- nvinfo : EIATTR_CUDA_API_VERSION
	.align		4
        /*0000*/ 	.byte	0x04, 0x37
        /*0002*/ 	.short	(.L_11 - .L_10)
.L_10:
        /*0004*/ 	.word	0x0000007c


	//----- nvinfo : EIATTR_KPARAM_INFO
	.align		4
.L_11:
        /*0008*/ 	.byte	0x04, 0x17
        /*000a*/ 	.short	(.L_13 - .L_12)
.L_12:
        /*000c*/ 	.word	0x00000000
        /*0010*/ 	.short	0x0006
        /*0012*/ 	.short	0x0030
        /*0014*/ 	.byte	0x00, 0xf0, 0x11, 0x00


	//----- nvinfo : EIATTR_KPARAM_INFO
	.align		4
.L_13:
        /*0018*/ 	.byte	0x04, 0x17
        /*001a*/ 	.short	(.L_15 - .L_14)
.L_14:
        /*001c*/ 	.word	0x00000000
        /*0020*/ 	.short	0x0005
        /*0022*/ 	.short	0x0028
        /*0024*/ 	.byte	0x00, 0xf4, 0x21, 0x00


	//----- nvinfo : EIATTR_KPARAM_INFO
	.align		4
.L_15:
        /*0028*/ 	.byte	0x04, 0x17
        /*002a*/ 	.short	(.L_17 - .L_16)
.L_16:
        /*002c*/ 	.word	0x00000000
        /*0030*/ 	.short	0x0004
        /*0032*/ 	.short	0x0020
        /*0034*/ 	.byte	0x00, 0xf4, 0x21, 0x00


	//----- nvinfo : EIATTR_KPARAM_INFO
	.align		4
.L_17:
        /*0038*/ 	.byte	0x04, 0x17
        /*003a*/ 	.short	(.L_19 - .L_18)
.L_18:
        /*003c*/ 	.word	0x00000000
        /*0040*/ 	.short	0x0003
        /*0042*/ 	.short	0x0018
        /*0044*/ 	.byte	0x00, 0xf4, 0x21, 0x00


	//----- nvinfo : EIATTR_KPARAM_INFO
	.align		4
.L_19:
        /*0048*/ 	.byte	0x04, 0x17
        /*004a*/ 	.short	(.L_21 - .L_20)
.L_20:
        /*004c*/ 	.word	0x00000000
        /*0050*/ 	.short	0x0002
        /*0052*/ 	.short	0x0010
        /*0054*/ 	.byte	0x00, 0xf4, 0x21, 0x00


	//----- nvinfo : EIATTR_KPARAM_INFO
	.align		4
.L_21:
        /*0058*/ 	.byte	0x04, 0x17
        /*005a*/ 	.short	(.L_23 - .L_22)
.L_22:
        /*005c*/ 	.word	0x00000000
        /*0060*/ 	.short	0x0001
        /*0062*/ 	.short	0x0008
        /*0064*/ 	.byte	0x00, 0xf4, 0x21, 0x00


	//----- nvinfo : EIATTR_KPARAM_INFO
	.align		4
.L_23:
        /*0068*/ 	.byte	0x04, 0x17
        /*006a*/ 	.short	(.L_25 - .L_24)
.L_24:
        /*006c*/ 	.word	0x00000000
        /*0070*/ 	.short	0x0000
        /*0072*/ 	.short	0x0000
        /*0074*/ 	.byte	0x00, 0xf4, 0x21, 0x00


	//----- nvinfo : EIATTR_SPARSE_MMA_MASK
	.align		4
.L_25:
        /*0078*/ 	.byte	0x03, 0x50
        /*007a*/ 	.short	0x0000


	//----- nvinfo : EIATTR_MAXREG_COUNT
	.align		4
        /*007c*/ 	.byte	0x03, 0x1b
        /*007e*/ 	.short	0x00ff


	//----- nvinfo : EIATTR_EXIT_INSTR_OFFSETS
	.align		4
        /*0080*/ 	.byte	0x04, 0x1c
        /*0082*/ 	.short	(.L_27 - .L_26)


	//   ....[0]....
.L_26:
        /*0084*/ 	.word	0x000003d0


	//   ....[1]....
        /*0088*/ 	.word	0x000003f0


	//----- nvinfo : EIATTR_REQNTID
	.align		4
.L_27:
        /*008c*/ 	.byte	0x04, 0x10
        /*008e*/ 	.short	(.L_29 - .L_28)
.L_28:
        /*0090*/ 	.word	0x00000080
        /*0094*/ 	.word	0x00000001
        /*0098*/ 	.word	0x00000001


	//----- nvinfo : EIATTR_CBANK_PARAM_SIZE
	.align		4
.L_29:
        /*009c*/ 	.byte	0x03, 0x19
        /*009e*/ 	.short	0x0034


	//----- nvinfo : EIATTR_PARAM_CBANK
	.align		4
        /*00a0*/ 	.byte	0x04, 0x0a
        /*00a2*/ 	.short	(.L_31 - .L_30)
	.align		4
.L_30:
        /*00a4*/ 	.word	index@(.nv.constant0.triton_poi_fused__native_batch_norm_legit_no_training_silu_1)
        /*00a8*/ 	.short	0x0210
        /*00aa*/ 	.short	0x0034


	//----- nvinfo : EIATTR_SW_WAR
	.align		4
.L_31:
        /*00ac*/ 	.byte	0x04, 0x36
        /*00ae*/ 	.short	(.L_33 - .L_32)
.L_32:
        /*00b0*/ 	.word	0x00000008
.L_33:


//--------------------- .nv.callgraph             --------------------------
	.section	.nv.callgraph,"",@"SHT_CUDA_CALLGRAPH"
	.align	4
	.sectionentsize	8
	.align		4
        /*0000*/ 	.word	0x00000000
	.align		4
        /*0004*/ 	.word	0xffffffff
	.align		4
        /*0008*/ 	.word	0x00000000
	.align		4
        /*000c*/ 	.word	0xfffffffe
	.align		4
        /*0010*/ 	.word	0x00000000
	.align		4
        /*0014*/ 	.word	0xfffffffd
	.align		4
        /*0018*/ 	.word	0x00000000
	.align		4
        /*001c*/ 	.word	0xfffffffc


//--------------------- .nv.constant4             --------------------------
	.section	.nv.constant4,"a",@progbits
	.align	8
	.align		8
.nv.constant4:
        /*0000*/ 	.dword	_$_str
	.align		8
        /*0008*/ 	.dword	_$_str_$_2


//--------------------- .text.triton_poi_fused__native_batch_norm_legit_no_training_silu_1 --------------------------
	.section	.text.triton_poi_fused__native_batch_norm_legit_no_training_silu_1,"ax",@progbits
	.align	128
        .global         triton_poi_fused__native_batch_norm_legit_no_training_silu_1
        .type           triton_poi_fused__native_batch_norm_legit_no_training_silu_1,@function
        .size           triton_poi_fused__native_batch_norm_legit_no_training_silu_1,(.L_x_1 - triton_poi_fused__native_batch_norm_legit_no_training_silu_1)
        .other          triton_poi_fused__native_batch_norm_legit_no_training_silu_1,@"STO_CUDA_ENTRY STV_DEFAULT"
triton_poi_fused__native_batch_norm_legit_no_training_silu_1:
.text.triton_poi_fused__native_batch_norm_legit_no_training_silu_1:
[----:B------:R-:W0:Y:S01]  /*0000*/  LDC R1, c[0x0][0x28] ;  /* 0x00000a00ff017b82 */ /* 0x000e220000000800 */
[----:B------:R-:W1:Y:S07]  /*0010*/  S2R R0, SR_TID.X ;  /* 0x0000000000007919 */ /* 0x000e6e0000002100 */
[----:B------:R-:W2:Y:S01]  /*0020*/  LDC.64 R6, c[0x0][0x228] ;  /* 0x00008a00ff067b82 */ /* 0x000ea20000000a00 */
[----:B------:R-:W-:Y:S01]  /*0030*/  CS2R R14, SRZ ;  /* 0x00000000000e7805 */ /* 0x000fe2000001ff00 */
[----:B------:R-:W-:Y:S01]  /*0040*/  ULDC.64 UR4, c[0x0][0x208] ;  /* 0x0000820000047ab9 */ /* 0x000fe20000000a00 */
[----:B------:R-:W3:Y:S05]  /*0050*/  S2R R3, SR_CTAID.X ;  /* 0x0000000000037919 */ /* 0x000eea0000002500 */
[----:B------:R-:W4:Y:S08]  /*0060*/  LDC.64 R4, c[0x0][0x220] ;  /* 0x00008800ff047b82 */ /* 0x000f300000000a00 */
[----:B------:R-:W5:Y:S08]  /*0070*/  LDC.64 R8, c[0x0][0x230] ;  /* 0x00008c00ff087b82 */ /* 0x000f700000000a00 */
[----:B------:R-:W5:Y:S01]  /*0080*/  LDC.64 R10, c[0x0][0x238] ;  /* 0x00008e00ff0a7b82 */ /* 0x000f620000000a00 */
[----:B-1----:R-:W-:-:S02]  /*0090*/  LOP3.LUT R0, R0, 0x7f, RZ, 0xc0, !PT ;  /* 0x0000007f00007812 */ /* 0x002fc400078ec0ff */
[----:B---3--:R-:W-:Y:S02]  /*00a0*/  SHF.R.S32.HI R2, RZ, 0x18, R3 ;  /* 0x00000018ff027819 */ /* 0x008fe40000011403 */
[----:B------:R-:W-:Y:S02]  /*00b0*/  LEA R0, R3, R0, 0x7 ;  /* 0x0000000003007211 */ /* 0x000fe400078e38ff */
[----:B------:R-:W-:Y:S02]  /*00c0*/  SGXT R3, R2, 0x1 ;  /* 0x000000010203781a */ /* 0x000fe40000000200 */
[----:B------:R-:W-:Y:S02]  /*00d0*/  ISETP.GE.AND P0, PT, R0, 0x80, PT ;  /* 0x000000800000780c */ /* 0x000fe40003f06270 */
[----:B------:R-:W-:-:S04]  /*00e0*/  LEA.HI R3, R3, R0, RZ, 0x4 ;  /* 0x0000000003037211 */ /* 0x000fc800078f20ff */
[----:B------:R-:W-:-:S04]  /*00f0*/  SHF.R.S32.HI R2, RZ, 0x4, R3 ;  /* 0x00000004ff027819 */ /* 0x000fc80000011403 */
[----:B------:R-:W-:-:S04]  /*0100*/  LEA.HI R3, R3, R2, RZ, 0x1 ;  /* 0x0000000203037211 */ /* 0x000fc800078f08ff */
[----:B------:R-:W-:-:S04]  /*0110*/  LOP3.LUT R3, R3, 0xfffffffe, RZ, 0xc0, !PT ;  /* 0xfffffffe03037812 */ /* 0x000fc800078ec0ff */
[----:B------:R-:W-:Y:S02]  /*0120*/  IADD3 R13, R2, -R3, RZ ;  /* 0x80000003020d7210 */ /* 0x000fe40007ffe0ff */
[----:B------:R-:W1:Y:S03]  /*0130*/  LDC.64 R2, c[0x0][0x218] ;  /* 0x00008600ff027b82 */ /* 0x000e660000000a00 */
[----:B--2---:R-:W-:-:S05]  /*0140*/  IMAD.WIDE R6, R13, 0x4, R6 ;  /* 0x000000040d067825 */ /* 0x004fca00078e0206 */
[----:B------:R5:W2:Y:S01]  /*0150*/  @!P0 LDG.E.EL R14, desc[UR4][R6.64] ;  /* 0x00000004060e8981 */ /* 0x000aa2000c2e1900 */
[----:B------:R-:W-:Y:S01]  /*0160*/  HFMA2.MMA R12, -RZ, RZ, 0, 0 ;  /* 0x00000000ff0c7435 */ /* 0x000fe200000001ff */
[----:B----4-:R-:W-:-:S05]  /*0170*/  IMAD.WIDE R4, R13, 0x4, R4 ;  /* 0x000000040d047825 */ /* 0x010fca00078e0204 */
[----:B------:R-:W3:Y:S01]  /*0180*/  @!P0 LDG.E.EL R15, desc[UR4][R4.64] ;  /* 0x00000004040f8981 */ /* 0x000ee2000c2e1900 */
[----:B-----5:R-:W-:-:S04]  /*0190*/  IMAD.WIDE R6, R13, 0x4, R8 ;  /* 0x000000040d067825 */ /* 0x020fc800078e0208 */
[----:B-1----:R-:W-:-:S04]  /*01a0*/  IMAD.WIDE R2, R0, 0x4, R2 ;  /* 0x0000000400027825 */ /* 0x002fc800078e0202 */
[----:B0-----:R-:W-:Y:S01]  /*01b0*/  IMAD.WIDE R8, R13, 0x4, R10 ;  /* 0x000000040d087825 */ /* 0x001fe200078e020a */
[----:B------:R0:W3:Y:S01]  /*01c0*/  @!P0 LDG.E R12, desc[UR4][R2.64] ;  /* 0x00000004020c8981 */ /* 0x0000e2000c1e1900 */
[----:B------:R-:W-:-:S06]  /*01d0*/  CS2R R10, SRZ ;  /* 0x00000000000a7805 */ /* 0x000fcc000001ff00 */
[----:B------:R-:W4:Y:S04]  /*01e0*/  @!P0 LDG.E.EL R10, desc[UR4][R6.64] ;  /* 0x00000004060a8981 */ /* 0x000f28000c2e1900 */
[----:B------:R-:W4:Y:S01]  /*01f0*/  @!P0 LDG.E.EL R11, desc[UR4][R8.64] ;  /* 0x00000004080b8981 */ /* 0x000f22000c2e1900 */
[----:B------:R-:W-:Y:S01]  /*0200*/  MOV R16, 0x3e800000 ;  /* 0x3e80000000107802 */ /* 0x000fe20000000f00 */
[----:B--2---:R-:W-:-:S04]  /*0210*/  FADD R14, R14, 0.0010000000474974513054 ;  /* 0x3a83126f0e0e7421 */ /* 0x004fc80000000000 */
[----:B------:R-:W1:Y:S02]  /*0220*/  MUFU.SQRT R13, R14 ;  /* 0x0000000e000d7308 */ /* 0x000e640000002000 */
[C---:B-1----:R-:W-:Y:S02]  /*0230*/  FSETP.GT.AND P1, PT, R13.reuse, 8.50705917302346158658e+37, PT ;  /* 0x7e8000000d00780b */ /* 0x042fe40003f24000 */
[----:B------:R-:W-:-:S11]  /*0240*/  FSETP.GEU.AND P2, PT, R13, 1.175494350822287508e-38, PT ;  /* 0x008000000d00780b */ /* 0x000fd60003f4e000 */
[----:B------:R-:W-:-:S04]  /*0250*/  @P1 FMUL R13, R13, 0.25 ;  /* 0x3e8000000d0d1820 */ /* 0x000fc80000400000 */
[----:B------:R-:W-:-:S06]  /*0260*/  @!P2 FMUL R13, R13, 16777216 ;  /* 0x4b8000000d0da820 */ /* 0x000fcc0000400000 */
[----:B------:R-:W1:Y:S01]  /*0270*/  MUFU.RCP R13, R13 ;  /* 0x0000000d000d7308 */ /* 0x000e620000001000 */
[----:B0-----:R-:W-:Y:S01]  /*0280*/  FSEL R2, R16, 1, P1 ;  /* 0x3f80000010027808 */ /* 0x001fe20000800000 */
[----:B---3--:R-:W-:-:S04]  /*0290*/  FADD R12, -R15, R12 ;  /* 0x0000000c0f0c7221 */ /* 0x008fc80000000100 */
[----:B------:R-:W-:-:S04]  /*02a0*/  @!P2 FMUL R2, R2, 16777216 ;  /* 0x4b8000000202a820 */ /* 0x000fc80000400000 */
[----:B-1----:R-:W-:-:S04]  /*02b0*/  FMUL R3, R13, R2 ;  /* 0x000000020d037220 */ /* 0x002fc80000400000 */
[----:B------:R-:W-:-:S04]  /*02c0*/  FMUL R12, R12, R3 ;  /* 0x000000030c0c7220 */ /* 0x000fc80000400000 */
[----:B----4-:R-:W-:-:S04]  /*02d0*/  FFMA R10, R12, R10, R11 ;  /* 0x0000000a0c0a7223 */ /* 0x010fc8000000000b */
[----:B------:R-:W-:-:S04]  /*02e0*/  FADD R2, RZ, -R10 ;  /* 0x8000000aff027221 */ /* 0x000fc80000000000 */
[----:B------:R-:W-:-:S05]  /*02f0*/  FMUL R4, R2, 1.4426950216293334961 ;  /* 0x3fb8aa3b02047820 */ /* 0x000fca0000400000 */
[----:B------:R-:W-:-:S13]  /*0300*/  FSETP.GEU.AND P1, PT, R4, -126, PT ;  /* 0xc2fc00000400780b */ /* 0x000fda0003f2e000 */
[----:B------:R-:W-:-:S04]  /*0310*/  @!P1 FMUL R4, R4, 0.5 ;  /* 0x3f00000004049820 */ /* 0x000fc80000400000 */
[----:B------:R-:W0:Y:S02]  /*0320*/  MUFU.EX2 R2, R4 ;  /* 0x0000000400027308 */ /* 0x000e240000000800 */
[----:B0-----:R-:W-:-:S04]  /*0330*/  @!P1 FMUL R2, R2, R2 ;  /* 0x0000000202029220 */ /* 0x001fc80000400000 */
[----:B------:R-:W-:Y:S02]  /*0340*/  FADD R5, R2, 1 ;  /* 0x3f80000002057421 */ /* 0x000fe40000000000 */
[----:B------:R-:W0:Y:S03]  /*0350*/  LDC.64 R2, c[0x0][0x210] ;  /* 0x00008400ff027b82 */ /* 0x000e260000000a00 */
[----:B------:R-:W-:-:S13]  /*0360*/  FSETP.GT.AND P1, PT, R5, 8.50705917302346158658e+37, PT ;  /* 0x7e8000000500780b */ /* 0x000fda0003f24000 */
[----:B------:R-:W-:-:S06]  /*0370*/  @P1 FMUL R5, R5, 0.25 ;  /* 0x3e80000005051820 */ /* 0x000fcc0000400000 */
[----:B------:R-:W1:Y:S01]  /*0380*/  MUFU.RCP R5, R5 ;  /* 0x0000000500057308 */ /* 0x000e620000001000 */
[----:B------:R-:W-:Y:S01]  /*0390*/  FSEL R6, R16, 1, P1 ;  /* 0x3f80000010067808 */ /* 0x000fe20000800000 */
[----:B0-----:R-:W-:-:S04]  /*03a0*/  IMAD.WIDE R2, R0, 0x4, R2 ;  /* 0x0000000400027825 */ /* 0x001fc800078e0202 */
[----:B-1----:R-:W-:-:S04]  /*03b0*/  FMUL R7, R5, R6 ;  /* 0x0000000605077220 */ /* 0x002fc80000400000 */
[----:B------:R-:W-:Y:S01]  /*03c0*/  FMUL R7, R10, R7 ;  /* 0x000000070a077220 */ /* 0x000fe20000400000 */
[----:B------:R-:W-:Y:S06]  /*03d0*/  @P0 EXIT ;  /* 0x000000000000094d */ /* 0x000fec0003800000 */
[----:B------:R-:W-:Y:S01]  /*03e0*/  STG.E desc[UR4][R2.64], R7 ;  /* 0x0000000702007986 */ /* 0x000fe2000c101904 */
[----:B------:R-:W-:Y:S05]  /*03f0*/  EXIT ;  /* 0x000000000000794d */ /* 0x000fea0003800000 */
.L_x_0:
[----:B------:R-:W-:-:S00]  /*0400*/  BRA `(.L_x_0) ;  /* 0xfffffffc00fc7947 */ /* 0x000fc0000383ffff */
[----:B------:R-:W-:-:S00]  /*0410*/  NOP ;  /* 0x0000000000007918 */ /* 0x000fc00000000000 */
        /* <DEDUP_REMOVED lines=14> */
.L_x_1:


//--------------------- .nv.global.init           --------------------------
	.section	.nv.global.init,"aw",@progbits
.nv.global.init:
	.type		_$_str,@object
	.size		_$_str,(_$_str_$_2 - _$_str)
_$_str:
        /*0000*/ 	.byte	0x5f, 0x5f, 0x43, 0x55, 0x44, 0x41, 0x5f, 0x46, 0x54, 0x5a, 0x00
	.type		_$_str_$_2,@object
	.size		_$_str_$_2,(.L_1 - _$_str_$_2)
_$_str_$_2:
        /*000b*/ 	.byte	0x5f, 0x5f, 0x43, 0x55, 0x44, 0x41, 0x5f, 0x50, 0x52, 0x45, 0x43, 0x5f, 0x53, 0x51, 0x52, 0x54
        /*001b*/ 	.byte	0x00
.L_1:


//--------------------- .nv.constant0.triton_poi_fused__native_batch_norm_legit_no_training_silu_1 --------------------------
	.section	.nv.constant0.triton_poi_fused__native_batch_norm_legit_no_training_silu_1,"a",@progbits
	.sectionflags	@""
	.align	4
.nv.constant0.triton_poi_fused__native_batch_norm_legit_no_training_silu_1:
	.zero		580
